	.headerflags	@"EF_CUDA_TEXMODE_UNIFIED EF_CUDA_64BIT_ADDRESS EF_CUDA_SM89 EF_CUDA_VIRTUAL_SM(EF_CUDA_SM89)"
	.elftype	@"ET_EXEC"


//--------------------- .nv.info                  --------------------------
	.section	.nv.info,"",@"SHT_CUDA_INFO"
	.align	4


	//----- nvinfo : EIATTR_REGCOUNT
	.align		4
        /*0000*/ 	.byte	0x04, 0x2f
        /*0002*/ 	.short	(.L_1 - .L_0)
	.align		4
.L_0:
        /*0004*/ 	.word	index@(triton__0d1d2d3d4d5d6d7d89101112de)
        /*0008*/ 	.word	0x00000038


	//----- nvinfo : EIATTR_MAX_STACK_SIZE
	.align		4
.L_1:
        /*000c*/ 	.byte	0x04, 0x23
        /*000e*/ 	.short	(.L_3 - .L_2)
	.align		4
.L_2:
        /*0010*/ 	.word	index@(triton__0d1d2d3d4d5d6d7d89101112de)
        /*0014*/ 	.word	0x00000000


	//----- nvinfo : EIATTR_MIN_STACK_SIZE
	.align		4
.L_3:
        /*0018*/ 	.byte	0x04, 0x12
        /*001a*/ 	.short	(.L_5 - .L_4)
	.align		4
.L_4:
        /*001c*/ 	.word	index@(triton__0d1d2d3d4d5d6d7d89101112de)
        /*0020*/ 	.word	0x00000000


	//----- nvinfo : EIATTR_FRAME_SIZE
	.align		4
.L_5:
        /*0024*/ 	.byte	0x04, 0x11
        /*0026*/ 	.short	(.L_7 - .L_6)
	.align		4
.L_6:
        /*0028*/ 	.word	index@(triton__0d1d2d3d4d5d6d7d89101112de)
        /*002c*/ 	.word	0x00000000
.L_7:


//--------------------- .nv.info.triton__0d1d2d3d4d5d6d7d89101112de --------------------------
	.section	.nv.info.triton__0d1d2d3d4d5d6d7d89101112de,"",@"SHT_CUDA_INFO"
	.align	4


	//----- nvinfo : EIATTR_CUDA_API_VERSION
	.align		4
        /*0000*/ 	.byte	0x04, 0x37
        /*0002*/ 	.short	(.L_9 - .L_8)
.L_8:
        /*0004*/ 	.word	0x0000007b


	//----- nvinfo : EIATTR_PARAM_CBANK
	.align		4
.L_9:
        /*0008*/ 	.byte	0x04, 0x0a
        /*000a*/ 	.short	(.L_11 - .L_10)
	.align		4
.L_10:
        /*000c*/ 	.word	index@(.nv.constant0.triton__0d1d2d3d4d5d6d7d89101112de)
        /*0010*/ 	.short	0x0160
        /*0012*/ 	.short	0x0054


	//----- nvinfo : EIATTR_CBANK_PARAM_SIZE
	.align		4
.L_11:
        /*0014*/ 	.byte	0x03, 0x19
        /*0016*/ 	.short	0x0054


	//----- nvinfo : EIATTR_KPARAM_INFO
	.align		4
        /*0018*/ 	.byte	0x04, 0x17
        /*001a*/ 	.short	(.L_13 - .L_12)
.L_12:
        /*001c*/ 	.word	0x00000000
        /*0020*/ 	.short	0x000c
        /*0022*/ 	.short	0x0050
        /*0024*/ 	.byte	0x00, 0xf0, 0x11, 0x00


	//----- nvinfo : EIATTR_KPARAM_INFO
	.align		4
.L_13:
        /*0028*/ 	.byte	0x04, 0x17
        /*002a*/ 	.short	(.L_15 - .L_14)
.L_14:
        /*002c*/ 	.word	0x00000000
        /*0030*/ 	.short	0x000b
        /*0032*/ 	.short	0x004c
        /*0034*/ 	.byte	0x00, 0xf0, 0x11, 0x00


	//----- nvinfo : EIATTR_KPARAM_INFO
	.align		4
.L_15:
        /*0038*/ 	.byte	0x04, 0x17
        /*003a*/ 	.short	(.L_17 - .L_16)
.L_16:
        /*003c*/ 	.word	0x00000000
        /*0040*/ 	.short	0x000a
        /*0042*/ 	.short	0x0048
        /*0044*/ 	.byte	0x00, 0xf0, 0x11, 0x00


	//----- nvinfo : EIATTR_KPARAM_INFO
	.align		4
.L_17:
        /*0048*/ 	.byte	0x04, 0x17
        /*004a*/ 	.short	(.L_19 - .L_18)
.L_18:
        /*004c*/ 	.word	0x00000000
        /*0050*/ 	.short	0x0009
        /*0052*/ 	.short	0x0044
        /*0054*/ 	.byte	0x00, 0xf0, 0x11, 0x00


	//----- nvinfo : EIATTR_KPARAM_INFO
	.align		4
.L_19:
        /*0058*/ 	.byte	0x04, 0x17
        /*005a*/ 	.short	(.L_21 - .L_20)
.L_20:
        /*005c*/ 	.word	0x00000000
        /*0060*/ 	.short	0x0008
        /*0062*/ 	.short	0x0040
        /*0064*/ 	.byte	0x00, 0xf0, 0x11, 0x00


	//----- nvinfo : EIATTR_KPARAM_INFO
	.align		4
.L_21:
        /*0068*/ 	.byte	0x04, 0x17
        /*006a*/ 	.short	(.L_23 - .L_22)
.L_22:
        /*006c*/ 	.word	0x00000000
        /*0070*/ 	.short	0x0007
        /*0072*/ 	.short	0x0038
        /*0074*/ 	.byte	0x00, 0xf0, 0x21, 0x00


	//----- nvinfo : EIATTR_KPARAM_INFO
	.align		4
.L_23:
        /*0078*/ 	.byte	0x04, 0x17
        /*007a*/ 	.short	(.L_25 - .L_24)
.L_24:
        /*007c*/ 	.word	0x00000000
        /*0080*/ 	.short	0x0006
        /*0082*/ 	.short	0x0030
        /*0084*/ 	.byte	0x00, 0xf0, 0x21, 0x00


	//----- nvinfo : EIATTR_KPARAM_INFO
	.align		4
.L_25:
        /*0088*/ 	.byte	0x04, 0x17
        /*008a*/ 	.short	(.L_27 - .L_26)
.L_26:
        /*008c*/ 	.word	0x00000000
        /*0090*/ 	.short	0x0005
        /*0092*/ 	.short	0x0028
        /*0094*/ 	.byte	0x00, 0xf0, 0x21, 0x00


	//----- nvinfo : EIATTR_KPARAM_INFO
	.align		4
.L_27:
        /*0098*/ 	.byte	0x04, 0x17
        /*009a*/ 	.short	(.L_29 - .L_28)
.L_28:
        /*009c*/ 	.word	0x00000000
        /*00a0*/ 	.short	0x0004
        /*00a2*/ 	.short	0x0020
        /*00a4*/ 	.byte	0x00, 0xf0, 0x21, 0x00


	//----- nvinfo : EIATTR_KPARAM_INFO
	.align		4
.L_29:
        /*00a8*/ 	.byte	0x04, 0x17
        /*00aa*/ 	.short	(.L_31 - .L_30)
.L_30:
        /*00ac*/ 	.word	0x00000000
        /*00b0*/ 	.short	0x0003
        /*00b2*/ 	.short	0x0018
        /*00b4*/ 	.byte	0x00, 0xf0, 0x21, 0x00


	//----- nvinfo : EIATTR_KPARAM_INFO
	.align		4
.L_31:
        /*00b8*/ 	.byte	0x04, 0x17
        /*00ba*/ 	.short	(.L_33 - .L_32)
.L_32:
        /*00bc*/ 	.word	0x00000000
        /*00c0*/ 	.short	0x0002
        /*00c2*/ 	.short	0x0010
        /*00c4*/ 	.byte	0x00, 0xf0, 0x21, 0x00


	//----- nvinfo : EIATTR_KPARAM_INFO
	.align		4
.L_33:
        /*00c8*/ 	.byte	0x04, 0x17
        /*00ca*/ 	.short	(.L_35 - .L_34)
.L_34:
        /*00cc*/ 	.word	0x00000000
        /*00d0*/ 	.short	0x0001
        /*00d2*/ 	.short	0x0008
        /*00d4*/ 	.byte	0x00, 0xf0, 0x21, 0x00


	//----- nvinfo : EIATTR_KPARAM_INFO
	.align		4
.L_35:
        /*00d8*/ 	.byte	0x04, 0x17
        /*00da*/ 	.short	(.L_37 - .L_36)
.L_36:
        /*00dc*/ 	.word	0x00000000
        /*00e0*/ 	.short	0x0000
        /*00e2*/ 	.short	0x0000
        /*00e4*/ 	.byte	0x00, 0xf0, 0x21, 0x00


	//----- nvinfo : EIATTR_MAXREG_COUNT
	.align		4
.L_37:
        /*00e8*/ 	.byte	0x03, 0x1b
        /*00ea*/ 	.short	0x00ff


	//----- nvinfo : EIATTR_EXIT_INSTR_OFFSETS
	.align		4
        /*00ec*/ 	.byte	0x04, 0x1c
        /*00ee*/ 	.short	(.L_39 - .L_38)


	//   ....[0]....
.L_38:
        /*00f0*/ 	.word	0x00001b10


	//   ....[1]....
        /*00f4*/ 	.word	0x00001b40


	//----- nvinfo : EIATTR_CTAIDZ_USED
	.align		4
.L_39:
        /*00f8*/ 	.byte	0x01, 0x04
	.zero		2


	//----- nvinfo : EIATTR_MAX_THREADS
	.align		4
        /*00fc*/ 	.byte	0x04, 0x05
        /*00fe*/ 	.short	(.L_41 - .L_40)
.L_40:
        /*0100*/ 	.word	0x00000080
        /*0104*/ 	.word	0x00000001
        /*0108*/ 	.word	0x00000001
.L_41:


//--------------------- .nv.rel.action            --------------------------
	.section	.nv.rel.action,"",@"SHT_CUDA_RELOCINFO"
	.align	8
	.sectionentsize	8
        /*0000*/ 	.byte	0x73, 0x00, 0x00, 0x00, 0x00, 0x00, 0x00, 0x00, 0x00, 0x00, 0x00, 0x11, 0x25, 0x00, 0x05, 0x36


//--------------------- .nv.constant0.triton__0d1d2d3d4d5d6d7d89101112de --------------------------
	.section	.nv.constant0.triton__0d1d2d3d4d5d6d7d89101112de,"a",@progbits
	.align	4
.nv.constant0.triton__0d1d2d3d4d5d6d7d89101112de:
	.zero		436


//--------------------- .text.triton__0d1d2d3d4d5d6d7d89101112de --------------------------
	.section	.text.triton__0d1d2d3d4d5d6d7d89101112de,"ax",@progbits
	.sectioninfo	@"SHI_REGISTERS=56"
	.align	128
        .global         triton__0d1d2d3d4d5d6d7d89101112de
        .type           triton__0d1d2d3d4d5d6d7d89101112de,@function
        .size           triton__0d1d2d3d4d5d6d7d89101112de,(.L_x_1 - triton__0d1d2d3d4d5d6d7d89101112de)
        .other          triton__0d1d2d3d4d5d6d7d89101112de,@"STO_CUDA_ENTRY STV_DEFAULT"
triton__0d1d2d3d4d5d6d7d89101112de:
.text.triton__0d1d2d3d4d5d6d7d89101112de:
[----:B------:R-:W-:-:S02]  /*0000*/  IMAD.MOV.U32 R1, RZ, RZ, c[0x0][0x28] ;  /* 0x00000a00ff017624 */ /* 0x000fc400078e00ff */
[----:B------:R-:W0:Y:S01]  /*0010*/  S2R R0, SR_CTAID.Z ;  /* 0x0000000000007919 */ /* 0x000e220000002700 */
[----:B------:R-:W1:Y:S01]  /*0020*/  S2UR UR4, SR_CTAID.Y ;  /* 0x00000000000479c3 */ /* 0x000e620000002600 */
[----:B------:R-:W-:Y:S01]  /*0030*/  MOV R7, 0x2 ;  /* 0x0000000200077802 */ /* 0x000fe20000000f00 */
[----:B------:R-:W-:Y:S01]  /*0040*/  ULDC.64 UR6, c[0x0][0x118] ;  /* 0x0000460000067ab9 */ /* 0x000fe20000000a00 */
[----:B------:R-:W2:Y:S01]  /*0050*/  S2R R12, SR_TID.X ;  /* 0x00000000000c7919 */ /* 0x000ea20000002100 */
[----:B------:R-:W-:Y:S02]  /*0060*/  PRMT R24, RZ, 0x7610, R24 ;  /* 0x00007610ff187816 */ /* 0x000fe40000000018 */
[----:B------:R-:W-:Y:S01]  /*0070*/  PRMT R21, RZ, 0x7610, R21 ;  /* 0x00007610ff157816 */ /* 0x000fe20000000015 */
[----:B------:R-:W3:Y:S01]  /*0080*/  S2R R37, SR_CTAID.X ;  /* 0x0000000000257919 */ /* 0x000ee20000002500 */
[----:B0-----:R-:W-:Y:S02]  /*0090*/  IADD3 R0, R0, 0x1, RZ ;  /* 0x0000000100007810 */ /* 0x001fe40007ffe0ff */
[----:B--2---:R-:W-:-:S03]  /*00a0*/  LOP3.LUT R12, R12, 0x7f, RZ, 0xc0, !PT ;  /* 0x0000007f0c0c7812 */ /* 0x004fc600078ec0ff */
[----:B-1----:R-:W-:Y:S01]  /*00b0*/  IMAD R3, R0, UR4, RZ ;  /* 0x0000000400037c24 */ /* 0x002fe2000f8e02ff */
[----:B---3--:R-:W-:-:S03]  /*00c0*/  ISETP.GE.AND P6, PT, R37, 0x500, PT ;  /* 0x000005002500780c */ /* 0x008fc60003fc6270 */
[----:B------:R-:W-:Y:S02]  /*00d0*/  IMAD R12, R3, 0x400, R12 ;  /* 0x00000400030c7824 */ /* 0x000fe400078e020c */
[----:B------:R-:W-:-:S03]  /*00e0*/  IMAD.WIDE R14, R37, R7, c[0x0][0x168] ;  /* 0x00005a00250e7625 */ /* 0x000fc600078e0207 */
[C---:B------:R-:W-:Y:S01]  /*00f0*/  ISETP.LT.AND P1, PT, R12.reuse, c[0x0][0x1ac], !P6 ;  /* 0x00006b000c007a0c */ /* 0x040fe20007721270 */
[----:B------:R-:W-:Y:S01]  /*0100*/  IMAD R11, R12, 0x500, R37 ;  /* 0x000005000c0b7824 */ /* 0x000fe200078e0225 */
[----:B------:R-:W-:Y:S01]  /*0110*/  PRMT R39, RZ, 0x7610, R39 ;  /* 0x00007610ff277816 */ /* 0x000fe20000000027 */
[----:B------:R-:W-:Y:S01]  /*0120*/  IMAD.MOV.U32 R4, RZ, RZ, 0x2 ;  /* 0x00000002ff047424 */ /* 0x000fe200078e00ff */
[----:B------:R-:W-:Y:S01]  /*0130*/  PRMT R22, RZ, 0x7610, R22 ;  /* 0x00007610ff167816 */ /* 0x000fe20000000016 */
[CC--:B------:R-:W-:Y:S01]  /*0140*/  IMAD.WIDE R2, R11.reuse, R7.reuse, c[0x0][0x160] ;  /* 0x000058000b027625 */ /* 0x0c0fe200078e0207 */
[----:B------:R-:W-:Y:S01]  /*0150*/  PRMT R8, RZ, 0x7610, R8 ;  /* 0x00007610ff087816 */ /* 0x000fe20000000008 */
[----:B------:R0:W2:Y:S01]  /*0160*/  @!P6 LDG.E.EL.U16 R21, [R14.64] ;  /* 0x000000060e15e981 */ /* 0x0000a2000c2e1500 */
[----:B------:R-:W-:Y:S01]  /*0170*/  PRMT R28, RZ, 0x7610, R28 ;  /* 0x00007610ff1c7816 */ /* 0x000fe2000000001c */
[----:B------:R-:W-:Y:S01]  /*0180*/  IMAD.WIDE R16, R11, R7, c[0x0][0x170] ;  /* 0x00005c000b107625 */ /* 0x000fe200078e0207 */
[----:B------:R-:W-:-:S02]  /*0190*/  PRMT R23, RZ, 0x7610, R23 ;  /* 0x00007610ff177816 */ /* 0x000fc40000000017 */
[----:B------:R-:W-:Y:S01]  /*01a0*/  PRMT R25, RZ, 0x7610, R25 ;  /* 0x00007610ff197816 */ /* 0x000fe20000000019 */
[----:B------:R1:W3:Y:S01]  /*01b0*/  @P1 LDG.E.EL.U16 R24, [R2.64] ;  /* 0x0000000602181981 */ /* 0x0002e2000c2e1500 */
[-C--:B------:R-:W-:Y:S01]  /*01c0*/  IMAD.WIDE R26, R37, R4.reuse, c[0x0][0x180] ;  /* 0x00006000251a7625 */ /* 0x080fe200078e0204 */
[C---:B------:R-:W-:Y:S02]  /*01d0*/  IADD3 R9, R11.reuse, 0x28000, RZ ;  /* 0x000280000b097810 */ /* 0x040fe40007ffe0ff */
[----:B------:R4:W5:Y:S01]  /*01e0*/  @P1 LDG.E.EL.U16 R39, [R16.64] ;  /* 0x0000000610271981 */ /* 0x000962000c2e1500 */
[----:B------:R-:W-:Y:S01]  /*01f0*/  IMAD.WIDE R18, R11, R4, c[0x0][0x178] ;  /* 0x00005e000b127625 */ /* 0x000fe200078e0204 */
[----:B------:R-:W-:Y:S02]  /*0200*/  PRMT R20, RZ, 0x7610, R20 ;  /* 0x00007610ff147816 */ /* 0x000fe40000000014 */
[----:B------:R4:W2:Y:S01]  /*0210*/  @!P6 LDG.E.EL.U16 R22, [R26.64] ;  /* 0x000000061a16e981 */ /* 0x0008a2000c2e1500 */
[----:B------:R-:W-:-:S02]  /*0220*/  PRMT R30, RZ, 0x7610, R30 ;  /* 0x00007610ff1e7816 */ /* 0x000fc4000000001e */
[C---:B-1----:R-:W-:Y:S01]  /*0230*/  IADD3 R2, R12.reuse, 0x80, RZ ;  /* 0x000000800c027810 */ /* 0x042fe20007ffe0ff */
[-C--:B0-----:R-:W-:Y:S01]  /*0240*/  IMAD.WIDE R14, R11, R4.reuse, c[0x0][0x188] ;  /* 0x000062000b0e7625 */ /* 0x081fe200078e0204 */
[----:B------:R0:W2:Y:S01]  /*0250*/  @P1 LDG.E.EL.U16 R8, [R18.64] ;  /* 0x0000000612081981 */ /* 0x0000a2000c2e1500 */
[----:B------:R-:W-:Y:S02]  /*0260*/  IADD3 R10, R12, 0x100, RZ ;  /* 0x000001000c0a7810 */ /* 0x000fe40007ffe0ff */
[----:B------:R-:W-:Y:S01]  /*0270*/  ISETP.LT.AND P0, PT, R2, c[0x0][0x1ac], !P6 ;  /* 0x00006b0002007a0c */ /* 0x000fe20007701270 */
[----:B------:R1:W2:Y:S01]  /*0280*/  @P1 LDG.E.EL.U16 R28, [R14.64] ;  /* 0x000000060e1c1981 */ /* 0x0002a2000c2e1500 */
[----:B----4-:R-:W-:Y:S01]  /*0290*/  IMAD.WIDE R26, R9, R4, c[0x0][0x178] ;  /* 0x00005e00091a7625 */ /* 0x010fe200078e0204 */
[----:B------:R-:W-:-:S03]  /*02a0*/  P2R R5, PR, RZ, 0x2 ;  /* 0x00000002ff057803 */ /* 0x000fc60000000000 */
[----:B------:R-:W-:Y:S01]  /*02b0*/  IMAD.WIDE R16, R9, R7, c[0x0][0x160] ;  /* 0x0000580009107625 */ /* 0x000fe200078e0207 */
[----:B0-----:R-:W-:-:S03]  /*02c0*/  PRMT R19, RZ, 0x7610, R19 ;  /* 0x00007610ff137816 */ /* 0x001fc60000000013 */
[----:B------:R-:W-:-:S03]  /*02d0*/  IMAD.WIDE R34, R9, R4, c[0x0][0x188] ;  /* 0x0000620009227625 */ /* 0x000fc600078e0204 */
[----:B------:R0:W5:Y:S01]  /*02e0*/  @P0 LDG.E.EL.U16 R23, [R26.64] ;  /* 0x000000061a170981 */ /* 0x000162000c2e1500 */
[----:B------:R-:W-:-:S03]  /*02f0*/  IMAD.WIDE R32, R9, R7, c[0x0][0x170] ;  /* 0x00005c0009207625 */ /* 0x000fc600078e0207 */
[----:B------:R0:W2:Y:S04]  /*0300*/  @P0 LDG.E.EL.U16 R25, [R16.64] ;  /* 0x0000000610190981 */ /* 0x0000a8000c2e1500 */
[----:B------:R1:W2:Y:S04]  /*0310*/  @P0 LDG.E.EL.U16 R20, [R34.64] ;  /* 0x0000000622140981 */ /* 0x0002a8000c2e1500 */
[----:B------:R1:W2:Y:S01]  /*0320*/  @P0 LDG.E.EL.U16 R19, [R32.64] ;  /* 0x0000000620130981 */ /* 0x0002a2000c2e1500 */
[----:B------:R-:W-:Y:S01]  /*0330*/  IMAD.WIDE R40, R11, R4, c[0x0][0x190] ;  /* 0x000064000b287625 */ /* 0x000fe200078e0204 */
[----:B0-----:R-:W-:-:S02]  /*0340*/  PRMT R17, RZ, 0x7610, R17 ;  /* 0x00007610ff117816 */ /* 0x001fc40000000011 */
[----:B------:R-:W-:Y:S02]  /*0350*/  P2R R13, PR, RZ, 0x1 ;  /* 0x00000001ff0d7803 */ /* 0x000fe40000000000 */
[----:B------:R0:W2:Y:S01]  /*0360*/  @P1 LDG.E.EL.U16 R30, [R40.64] ;  /* 0x00000006281e1981 */ /* 0x0000a2000c2e1500 */
[----:B-1----:R-:W-:Y:S01]  /*0370*/  IMAD.WIDE R32, R9, R4, c[0x0][0x190] ;  /* 0x0000640009207625 */ /* 0x002fe200078e0204 */
[----:B------:R-:W-:-:S04]  /*0380*/  ISETP.LT.AND P1, PT, R10, c[0x0][0x1ac], !P6 ;  /* 0x00006b000a007a0c */ /* 0x000fc80007721270 */
[----:B------:R1:W2:Y:S01]  /*0390*/  @P0 LDG.E.EL.U16 R17, [R32.64] ;  /* 0x0000000620110981 */ /* 0x0002a2000c2e1500 */
[----:B------:R-:W-:Y:S02]  /*03a0*/  ISETP.NE.AND P0, PT, R5, RZ, PT ;  /* 0x000000ff0500720c */ /* 0x000fe40003f05270 */
[----:B------:R-:W-:Y:S02]  /*03b0*/  IADD3 R5, R11, 0x50000, RZ ;  /* 0x000500000b057810 */ /* 0x000fe40007ffe0ff */
[----:B------:R-:W-:-:S03]  /*03c0*/  PRMT R9, RZ, 0x7610, R9 ;  /* 0x00007610ff097816 */ /* 0x000fc60000000009 */
[----:B------:R-:W-:Y:S01]  /*03d0*/  IMAD.WIDE R26, R5, R7, c[0x0][0x160] ;  /* 0x00005800051a7625 */ /* 0x000fe200078e0207 */
[----:B------:R-:W-:-:S04]  /*03e0*/  IABS R0, c[0x0][0x1a0] ;  /* 0x0000680000007a13 */ /* 0x000fc80000000000 */
[----:B------:R0:W5:Y:S01]  /*03f0*/  @P1 LDG.E.EL.U16 R9, [R26.64] ;  /* 0x000000061a091981 */ /* 0x000162000c2e1500 */
[----:B------:R-:W0:Y:S08]  /*0400*/  I2F.RP R3, R0 ;  /* 0x0000000000037306 */ /* 0x000e300000209400 */
[----:B0-----:R-:W0:Y:S02]  /*0410*/  MUFU.RCP R3, R3 ;  /* 0x0000000300037308 */ /* 0x001e240000001000 */
[----:B0-----:R-:W-:-:S06]  /*0420*/  IADD3 R3, R3, 0xffffffe, RZ ;  /* 0x0ffffffe03037810 */ /* 0x001fcc0007ffe0ff */
[----:B------:R-:W0:Y:S01]  /*0430*/  F2I.FTZ.U32.TRUNC.NTZ R15, R3 ;  /* 0x00000003000f7305 */ /* 0x000e22000021f000 */
[----:B------:R-:W-:Y:S02]  /*0440*/  MOV R14, RZ ;  /* 0x000000ff000e7202 */ /* 0x000fe40000000f00 */
[----:B------:R-:W-:Y:S01]  /*0450*/  IABS R6, R12 ;  /* 0x0000000c00067213 */ /* 0x000fe20000000000 */
[----:B0-----:R-:W-:-:S04]  /*0460*/  IMAD.MOV R3, RZ, RZ, -R15 ;  /* 0x000000ffff037224 */ /* 0x001fc800078e0a0f */
[----:B------:R-:W-:-:S04]  /*0470*/  IMAD R3, R3, R0, RZ ;  /* 0x0000000003037224 */ /* 0x000fc800078e02ff */
[----:B------:R-:W-:-:S04]  /*0480*/  IMAD.HI.U32 R40, R15, R3, R14 ;  /* 0x000000030f287227 */ /* 0x000fc800078e000e */
[----:B------:R-:W-:-:S04]  /*0490*/  IMAD.MOV.U32 R3, RZ, RZ, R6 ;  /* 0x000000ffff037224 */ /* 0x000fc800078e0006 */
[----:B------:R-:W-:-:S05]  /*04a0*/  IMAD.HI.U32 R47, R40, R3, RZ ;  /* 0x00000003282f7227 */ /* 0x000fca00078e00ff */
[----:B------:R-:W-:Y:S02]  /*04b0*/  IADD3 R6, -R47, RZ, RZ ;  /* 0x000000ff2f067210 */ /* 0x000fe40007ffe1ff */
[----:B------:R-:W-:-:S03]  /*04c0*/  IABS R29, R2 ;  /* 0x00000002001d7213 */ /* 0x000fc60000000000 */
[----:B------:R-:W-:Y:S02]  /*04d0*/  IMAD R3, R0, R6, R3 ;  /* 0x0000000600037224 */ /* 0x000fe400078e0203 */
[----:B------:R-:W-:-:S03]  /*04e0*/  IMAD.HI.U32 R43, R40, R29, RZ ;  /* 0x0000001d282b7227 */ /* 0x000fc600078e00ff */
[----:B------:R-:W-:Y:S01]  /*04f0*/  ISETP.GT.U32.AND P3, PT, R0, R3, PT ;  /* 0x000000030000720c */ /* 0x000fe20003f64070 */
[----:B------:R-:W-:Y:S01]  /*0500*/  IMAD.MOV R6, RZ, RZ, -R43 ;  /* 0x000000ffff067224 */ /* 0x000fe200078e0a2b */
[----:B------:R-:W-:-:S03]  /*0510*/  IABS R31, R10 ;  /* 0x0000000a001f7213 */ /* 0x000fc60000000000 */
[----:B------:R-:W-:Y:S01]  /*0520*/  IMAD R27, R0, R6, R29 ;  /* 0x00000006001b7224 */ /* 0x000fe200078e021d */
[----:B------:R-:W-:Y:S01]  /*0530*/  PRMT R18, RZ, 0x7610, R18 ;  /* 0x00007610ff127816 */ /* 0x000fe20000000012 */
[----:B------:R-:W-:-:S03]  /*0540*/  IMAD.WIDE R14, R5, R7, c[0x0][0x170] ;  /* 0x00005c00050e7625 */ /* 0x000fc600078e0207 */
[----:B------:R-:W-:Y:S01]  /*0550*/  ISETP.GT.U32.AND P2, PT, R0, R27, PT ;  /* 0x0000001b0000720c */ /* 0x000fe20003f44070 */
[----:B------:R-:W-:Y:S01]  /*0560*/  IMAD.HI.U32 R35, R40, R31, RZ ;  /* 0x0000001f28237227 */ /* 0x000fe200078e00ff */
[----:B------:R0:W5:Y:S01]  /*0570*/  @P1 LDG.E.EL.U16 R18, [R14.64] ;  /* 0x000000060e121981 */ /* 0x000162000c2e1500 */
[----:B------:R-:W-:-:S04]  /*0580*/  @!P3 IADD3 R3, R3, -R0, RZ ;  /* 0x800000000303b210 */ /* 0x000fc80007ffe0ff */
[----:B------:R-:W-:Y:S01]  /*0590*/  ISETP.GE.U32.AND P4, PT, R3, R0, PT ;  /* 0x000000000300720c */ /* 0x000fe20003f86070 */
[----:B------:R-:W-:Y:S01]  /*05a0*/  IMAD.MOV R3, RZ, RZ, -R35 ;  /* 0x000000ffff037224 */ /* 0x000fe200078e0a23 */
[----:B0-----:R-:W-:-:S03]  /*05b0*/  IADD3 R14, R12, 0x180, RZ ;  /* 0x000001800c0e7810 */ /* 0x001fc60007ffe0ff */
[C---:B------:R-:W-:Y:S01]  /*05c0*/  IMAD R3, R0.reuse, R3, R31 ;  /* 0x0000000300037224 */ /* 0x040fe200078e021f */
[----:B------:R-:W-:Y:S02]  /*05d0*/  @!P3 IADD3 R47, R47, 0x1, RZ ;  /* 0x000000012f2fb810 */ /* 0x000fe40007ffe0ff */
[----:B------:R-:W-:Y:S02]  /*05e0*/  IABS R29, R14 ;  /* 0x0000000e001d7213 */ /* 0x000fe40000000000 */
[-C--:B------:R-:W-:Y:S02]  /*05f0*/  @!P2 IADD3 R27, R27, -R0.reuse, RZ ;  /* 0x800000001b1ba210 */ /* 0x080fe40007ffe0ff */
[----:B------:R-:W-:Y:S01]  /*0600*/  ISETP.GT.U32.AND P3, PT, R0, R3, PT ;  /* 0x000000030000720c */ /* 0x000fe20003f64070 */
[----:B------:R-:W-:Y:S01]  /*0610*/  IMAD.HI.U32 R34, R40, R29, RZ ;  /* 0x0000001d28227227 */ /* 0x000fe200078e00ff */
[----:B------:R-:W-:Y:S02]  /*0620*/  @P4 IADD3 R47, R47, 0x1, RZ ;  /* 0x000000012f2f4810 */ /* 0x000fe40007ffe0ff */
[----:B------:R-:W-:Y:S01]  /*0630*/  ISETP.GE.U32.AND P4, PT, R27, R0, PT ;  /* 0x000000001b00720c */ /* 0x000fe20003f86070 */
[----:B------:R-:W-:Y:S01]  /*0640*/  IMAD.MOV R6, RZ, RZ, -R34 ;  /* 0x000000ffff067224 */ /* 0x000fe200078e0a22 */
[----:B------:R-:W-:-:S03]  /*0650*/  IADD3 R31, R12, 0x200, RZ ;  /* 0x000002000c1f7810 */ /* 0x000fc60007ffe0ff */
[----:B------:R-:W-:Y:S01]  /*0660*/  IMAD R29, R0, R6, R29 ;  /* 0x00000006001d7224 */ /* 0x000fe200078e021d */
[----:B-1----:R-:W-:Y:S02]  /*0670*/  IABS R33, R31 ;  /* 0x0000001f00217213 */ /* 0x002fe40000000000 */
[----:B------:R-:W-:Y:S02]  /*0680*/  @!P2 IADD3 R43, R43, 0x1, RZ ;  /* 0x000000012b2ba810 */ /* 0x000fe40007ffe0ff */
[-C--:B------:R-:W-:Y:S01]  /*0690*/  @!P3 IADD3 R3, R3, -R0.reuse, RZ ;  /* 0x800000000303b210 */ /* 0x080fe20007ffe0ff */
[----:B------:R-:W-:Y:S01]  /*06a0*/  IMAD.HI.U32 R27, R40, R33, RZ ;  /* 0x00000021281b7227 */ /* 0x000fe200078e00ff */
[----:B------:R-:W-:Y:S02]  /*06b0*/  ISETP.GT.U32.AND P2, PT, R0, R29, PT ;  /* 0x0000001d0000720c */ /* 0x000fe40003f44070 */
[----:B------:R-:W-:Y:S02]  /*06c0*/  @P4 IADD3 R43, R43, 0x1, RZ ;  /* 0x000000012b2b4810 */ /* 0x000fe40007ffe0ff */
[----:B------:R-:W-:Y:S01]  /*06d0*/  ISETP.GE.U32.AND P4, PT, R3, R0, PT ;  /* 0x000000000300720c */ /* 0x000fe20003f86070 */
[----:B------:R-:W-:Y:S01]  /*06e0*/  IMAD.MOV R3, RZ, RZ, -R27 ;  /* 0x000000ffff037224 */ /* 0x000fe200078e0a1b */
[----:B------:R-:W-:-:S03]  /*06f0*/  IADD3 R6, R12, 0x280, RZ ;  /* 0x000002800c067810 */ /* 0x000fc60007ffe0ff */
[C---:B------:R-:W-:Y:S01]  /*0700*/  IMAD R33, R0.reuse, R3, R33 ;  /* 0x0000000300217224 */ /* 0x040fe200078e0221 */
[----:B------:R-:W-:Y:S02]  /*0710*/  IABS R45, R6 ;  /* 0x00000006002d7213 */ /* 0x000fe40000000000 */
[----:B------:R-:W-:Y:S02]  /*0720*/  @!P3 IADD3 R35, R35, 0x1, RZ ;  /* 0x000000012323b810 */ /* 0x000fe40007ffe0ff */
[----:B------:R-:W-:Y:S02]  /*0730*/  @!P2 IADD3 R29, R29, -R0, RZ ;  /* 0x800000001d1da210 */ /* 0x000fe40007ffe0ff */
[----:B------:R-:W-:Y:S01]  /*0740*/  ISETP.GT.U32.AND P3, PT, R0, R33, PT ;  /* 0x000000210000720c */ /* 0x000fe20003f64070 */
[----:B------:R-:W-:Y:S01]  /*0750*/  IMAD.HI.U32 R15, R40, R45, RZ ;  /* 0x0000002d280f7227 */ /* 0x000fe200078e00ff */
[----:B------:R-:W-:Y:S02]  /*0760*/  @P4 IADD3 R35, R35, 0x1, RZ ;  /* 0x0000000123234810 */ /* 0x000fe40007ffe0ff */
[----:B------:R-:W-:-:S02]  /*0770*/  IADD3 R16, R12, 0x300, RZ ;  /* 0x000003000c107810 */ /* 0x000fc40007ffe0ff */
[----:B------:R-:W-:Y:S02]  /*0780*/  ISETP.GE.U32.AND P4, PT, R29, R0, PT ;  /* 0x000000001d00720c */ /* 0x000fe40003f86070 */
[----:B------:R-:W-:Y:S01]  /*0790*/  IADD3 R26, R12, 0x380, RZ ;  /* 0x000003800c1a7810 */ /* 0x000fe20007ffe0ff */
[----:B------:R-:W-:Y:S01]  /*07a0*/  IMAD.MOV R3, RZ, RZ, -R15 ;  /* 0x000000ffff037224 */ /* 0x000fe200078e0a0f */
[----:B------:R-:W-:Y:S02]  /*07b0*/  IABS R41, R16 ;  /* 0x0000001000297213 */ /* 0x000fe40000000000 */
[----:B------:R-:W-:Y:S01]  /*07c0*/  IABS R29, R26 ;  /* 0x0000001a001d7213 */ /* 0x000fe20000000000 */
[----:B------:R-:W-:Y:S01]  /*07d0*/  IMAD R3, R0, R3, R45 ;  /* 0x0000000300037224 */ /* 0x000fe200078e022d */
[----:B------:R-:W-:Y:S01]  /*07e0*/  @!P2 IADD3 R34, R34, 0x1, RZ ;  /* 0x000000012222a810 */ /* 0x000fe20007ffe0ff */
[----:B------:R-:W-:Y:S01]  /*07f0*/  @!P3 IMAD.IADD R33, R33, 0x1, -R0 ;  /* 0x000000012121b824 */ /* 0x000fe200078e0a00 */
[----:B------:R-:W-:Y:S01]  /*0800*/  MOV R45, R29 ;  /* 0x0000001d002d7202 */ /* 0x000fe20000000f00 */
[----:B------:R-:W-:Y:S01]  /*0810*/  IMAD.HI.U32 R29, R40, R41, RZ ;  /* 0x00000029281d7227 */ /* 0x000fe200078e00ff */
[----:B------:R-:W-:-:S02]  /*0820*/  ISETP.GT.U32.AND P2, PT, R0, R3, PT ;  /* 0x000000030000720c */ /* 0x000fc40003f44070 */
[----:B------:R-:W-:Y:S02]  /*0830*/  @P4 IADD3 R34, R34, 0x1, RZ ;  /* 0x0000000122224810 */ /* 0x000fe40007ffe0ff */
[----:B------:R-:W-:Y:S02]  /*0840*/  ISETP.GE.U32.AND P4, PT, R33, R0, PT ;  /* 0x000000002100720c */ /* 0x000fe40003f86070 */
[----:B------:R-:W-:Y:S01]  /*0850*/  IADD3 R32, -R29, RZ, RZ ;  /* 0x000000ff1d207210 */ /* 0x000fe20007ffe1ff */
[----:B------:R-:W-:-:S04]  /*0860*/  IMAD.HI.U32 R40, R40, R45, RZ ;  /* 0x0000002d28287227 */ /* 0x000fc800078e00ff */
[C---:B------:R-:W-:Y:S01]  /*0870*/  IMAD R41, R0.reuse, R32, R41 ;  /* 0x0000002000297224 */ /* 0x040fe200078e0229 */
[----:B------:R-:W-:Y:S01]  /*0880*/  @!P3 IADD3 R27, R27, 0x1, RZ ;  /* 0x000000011b1bb810 */ /* 0x000fe20007ffe0ff */
[----:B------:R-:W-:Y:S01]  /*0890*/  IMAD.MOV R33, RZ, RZ, -R40 ;  /* 0x000000ffff217224 */ /* 0x000fe200078e0a28 */
[-C--:B------:R-:W-:Y:S02]  /*08a0*/  @!P2 IADD3 R3, R3, -R0.reuse, RZ ;  /* 0x800000000303a210 */ /* 0x080fe40007ffe0ff */
[C---:B------:R-:W-:Y:S02]  /*08b0*/  ISETP.GT.U32.AND P3, PT, R0.reuse, R41, PT ;  /* 0x000000290000720c */ /* 0x040fe40003f64070 */
[----:B------:R-:W-:Y:S01]  /*08c0*/  @P4 IADD3 R27, R27, 0x1, RZ ;  /* 0x000000011b1b4810 */ /* 0x000fe20007ffe0ff */
[----:B------:R-:W-:Y:S01]  /*08d0*/  IMAD R33, R0, R33, R45 ;  /* 0x0000002100217224 */ /* 0x000fe200078e022d */
[----:B------:R-:W-:Y:S02]  /*08e0*/  ISETP.GE.U32.AND P4, PT, R3, R0, PT ;  /* 0x000000000300720c */ /* 0x000fe40003f86070 */
[----:B------:R-:W-:-:S02]  /*08f0*/  @!P2 IADD3 R15, R15, 0x1, RZ ;  /* 0x000000010f0fa810 */ /* 0x000fc40007ffe0ff */
[----:B------:R-:W-:-:S05]  /*0900*/  ISETP.GT.U32.AND P2, PT, R0, R33, PT ;  /* 0x000000210000720c */ /* 0x000fca0003f44070 */
[----:B------:R-:W-:-:S04]  /*0910*/  @!P3 IMAD.IADD R41, R41, 0x1, -R0 ;  /* 0x000000012929b824 */ /* 0x000fc800078e0a00 */
[----:B------:R-:W-:Y:S02]  /*0920*/  @P4 IADD3 R15, R15, 0x1, RZ ;  /* 0x000000010f0f4810 */ /* 0x000fe40007ffe0ff */
[-C--:B------:R-:W-:Y:S02]  /*0930*/  ISETP.GE.U32.AND P4, PT, R41, R0.reuse, PT ;  /* 0x000000002900720c */ /* 0x080fe40003f86070 */
[-C--:B------:R-:W-:Y:S02]  /*0940*/  @!P2 IADD3 R33, R33, -R0.reuse, RZ ;  /* 0x800000002121a210 */ /* 0x080fe40007ffe0ff */
[----:B------:R-:W-:Y:S02]  /*0950*/  @!P3 IADD3 R29, R29, 0x1, RZ ;  /* 0x000000011d1db810 */ /* 0x000fe40007ffe0ff */
[----:B------:R-:W-:Y:S02]  /*0960*/  ISETP.GE.U32.AND P3, PT, R33, R0, PT ;  /* 0x000000002100720c */ /* 0x000fe40003f66070 */
[----:B------:R-:W-:-:S02]  /*0970*/  LOP3.LUT R0, R12, c[0x0][0x1a0], RZ, 0x3c, !PT ;  /* 0x000068000c007a12 */ /* 0x000fc400078e3cff */
[----:B------:R-:W-:-:S03]  /*0980*/  LOP3.LUT R3, R2, c[0x0][0x1a0], RZ, 0x3c, !PT ;  /* 0x0000680002037a12 */ /* 0x000fc600078e3cff */
[----:B------:R-:W-:Y:S02]  /*0990*/  @P4 IADD3 R29, R29, 0x1, RZ ;  /* 0x000000011d1d4810 */ /* 0x000fe40007ffe0ff */
[----:B------:R-:W-:Y:S02]  /*09a0*/  ISETP.GE.AND P4, PT, R0, RZ, PT ;  /* 0x000000ff0000720c */ /* 0x000fe40003f86270 */
[----:B------:R-:W-:Y:S02]  /*09b0*/  @!P2 IADD3 R40, R40, 0x1, RZ ;  /* 0x000000012828a810 */ /* 0x000fe40007ffe0ff */
[----:B------:R-:W-:Y:S02]  /*09c0*/  LOP3.LUT R0, R10, c[0x0][0x1a0], RZ, 0x3c, !PT ;  /* 0x000068000a007a12 */ /* 0x000fe400078e3cff */
[----:B------:R-:W-:Y:S02]  /*09d0*/  ISETP.GE.AND P2, PT, R3, RZ, PT ;  /* 0x000000ff0300720c */ /* 0x000fe40003f46270 */
[----:B------:R-:W-:-:S02]  /*09e0*/  @P3 IADD3 R40, R40, 0x1, RZ ;  /* 0x0000000128283810 */ /* 0x000fc40007ffe0ff */
[----:B------:R-:W-:Y:S02]  /*09f0*/  ISETP.GE.AND P3, PT, R0, RZ, PT ;  /* 0x000000ff0000720c */ /* 0x000fe40003f66270 */
[----:B------:R-:W-:Y:S01]  /*0a00*/  LOP3.LUT R0, R14, c[0x0][0x1a0], RZ, 0x3c, !PT ;  /* 0x000068000e007a12 */ /* 0x000fe200078e3cff */
[----:B------:R-:W-:Y:S01]  /*0a10*/  @!P4 IMAD.MOV R47, RZ, RZ, -R47 ;  /* 0x000000ffff2fc224 */ /* 0x000fe200078e0a2f */
[----:B------:R-:W-:Y:S02]  /*0a20*/  LOP3.LUT R36, R31, c[0x0][0x1a0], RZ, 0x3c, !PT ;  /* 0x000068001f247a12 */ /* 0x000fe400078e3cff */
[----:B------:R-:W-:-:S03]  /*0a30*/  ISETP.GE.AND P4, PT, R0, RZ, PT ;  /* 0x000000ff0000720c */ /* 0x000fc60003f86270 */
[----:B------:R-:W-:Y:S02]  /*0a40*/  @!P2 IADD3 R43, -R43, RZ, RZ ;  /* 0x000000ff2b2ba210 */ /* 0x000fe40007ffe1ff */
[----:B------:R-:W-:Y:S01]  /*0a50*/  ISETP.GE.AND P2, PT, R36, RZ, PT ;  /* 0x000000ff2400720c */ /* 0x000fe20003f46270 */
[CC--:B------:R-:W-:Y:S01]  /*0a60*/  IMAD.WIDE R32, R5.reuse, R4.reuse, c[0x0][0x178] ;  /* 0x00005e0005207625 */ /* 0x0c0fe200078e0204 */
[----:B------:R-:W-:Y:S02]  /*0a70*/  PRMT R3, RZ, 0x7610, R3 ;  /* 0x00007610ff037816 */ /* 0x000fe40000000003 */
[----:B------:R-:W-:Y:S01]  /*0a80*/  LOP3.LUT R0, R6, c[0x0][0x1a0], RZ, 0x3c, !PT ;  /* 0x0000680006007a12 */ /* 0x000fe200078e3cff */
[----:B------:R-:W-:Y:S01]  /*0a90*/  @!P3 IMAD.MOV R35, RZ, RZ, -R35 ;  /* 0x000000ffff23b224 */ /* 0x000fe200078e0a23 */
[----:B------:R-:W-:Y:S02]  /*0aa0*/  LOP3.LUT R36, R16, c[0x0][0x1a0], RZ, 0x3c, !PT ;  /* 0x0000680010247a12 */ /* 0x000fe400078e3cff */
[----:B------:R-:W-:Y:S01]  /*0ab0*/  ISETP.GE.AND P3, PT, R0, RZ, PT ;  /* 0x000000ff0000720c */ /* 0x000fe20003f66270 */
[----:B------:R0:W4:Y:S01]  /*0ac0*/  @P1 LDG.E.EL.U16 R3, [R32.64] ;  /* 0x0000000620031981 */ /* 0x000122000c2e1500 */
[----:B------:R-:W-:Y:S01]  /*0ad0*/  @!P4 IMAD.MOV R34, RZ, RZ, -R34 ;  /* 0x000000ffff22c224 */ /* 0x000fe200078e0a22 */
[----:B------:R-:W-:Y:S01]  /*0ae0*/  ISETP.GE.AND P4, PT, R36, RZ, PT ;  /* 0x000000ff2400720c */ /* 0x000fe20003f86270 */
[----:B------:R-:W-:-:S04]  /*0af0*/  IMAD.WIDE R44, R5, R4, c[0x0][0x188] ;  /* 0x00006200052c7625 */ /* 0x000fc800078e0204 */
[----:B0-----:R-:W-:Y:S01]  /*0b00*/  IMAD.WIDE R32, R5, R4, c[0x0][0x190] ;  /* 0x0000640005207625 */ /* 0x001fe200078e0204 */
[----:B------:R-:W-:Y:S02]  /*0b10*/  MOV R5, R27 ;  /* 0x0000001b00057202 */ /* 0x000fe40000000f00 */
[----:B------:R-:W-:Y:S02]  /*0b20*/  PRMT R38, RZ, 0x7610, R38 ;  /* 0x00007610ff267816 */ /* 0x000fe40000000026 */
[----:B------:R-:W-:Y:S02]  /*0b30*/  @!P2 IADD3 R5, -R5, RZ, RZ ;  /* 0x000000ff0505a210 */ /* 0x000fe40007ffe1ff */
[----:B------:R-:W-:Y:S02]  /*0b40*/  ISETP.LT.AND P2, PT, R14, c[0x0][0x1ac], !P6 ;  /* 0x00006b000e007a0c */ /* 0x000fe40007741270 */
[----:B------:R-:W-:Y:S02]  /*0b50*/  LOP3.LUT R27, R26, c[0x0][0x1a0], RZ, 0x3c, !PT ;  /* 0x000068001a1b7a12 */ /* 0x000fe400078e3cff */
[----:B------:R-:W-:Y:S01]  /*0b60*/  IADD3 R41, R11, 0x78000, RZ ;  /* 0x000780000b297810 */ /* 0x000fe20007ffe0ff */
[----:B------:R-:W-:Y:S01]  /*0b70*/  @!P3 IMAD.MOV R15, RZ, RZ, -R15 ;  /* 0x000000ffff0fb224 */ /* 0x000fe200078e0a0f */
[----:B------:R-:W-:Y:S01]  /*0b80*/  PRMT R0, RZ, 0x7610, R0 ;  /* 0x00007610ff007816 */ /* 0x000fe20000000000 */
[----:B------:R0:W4:Y:S01]  /*0b90*/  @P1 LDG.E.EL.U16 R38, [R44.64] ;  /* 0x000000062c261981 */ /* 0x000122000c2e1500 */
[----:B------:R-:W-:-:S02]  /*0ba0*/  ISETP.GE.AND P3, PT, R27, RZ, PT ;  /* 0x000000ff1b00720c */ /* 0x000fc40003f66270 */
[----:B------:R-:W-:Y:S02]  /*0bb0*/  PRMT R27, RZ, 0x7610, R27 ;  /* 0x00007610ff1b7816 */ /* 0x000fe4000000001b */
[----:B------:R-:W-:Y:S01]  /*0bc0*/  @!P4 IADD3 R29, -R29, RZ, RZ ;  /* 0x000000ff1d1dc210 */ /* 0x000fe20007ffe1ff */
[----:B------:R1:W4:Y:S01]  /*0bd0*/  @P1 LDG.E.EL.U16 R0, [R32.64] ;  /* 0x0000000620001981 */ /* 0x000322000c2e1500 */
[----:B------:R-:W-:Y:S02]  /*0be0*/  ISETP.NE.AND P4, PT, RZ, c[0x0][0x1a0], PT ;  /* 0x00006800ff007a0c */ /* 0x000fe40003f85270 */
[----:B------:R-:W-:Y:S01]  /*0bf0*/  LOP3.LUT R46, RZ, c[0x0][0x1a0], RZ, 0x33, !PT ;  /* 0x00006800ff2e7a12 */ /* 0x000fe200078e33ff */
[----:B0-----:R-:W-:-:S05]  /*0c00*/  IMAD.WIDE R44, R41, R7, c[0x0][0x170] ;  /* 0x00005c00292c7625 */ /* 0x001fca00078e0207 */
[----:B------:R0:W4:Y:S01]  /*0c10*/  @P2 LDG.E.EL.U16 R27, [R44.64] ;  /* 0x000000062c1b2981 */ /* 0x000122000c2e1500 */
[----:B-1----:R-:W-:Y:S02]  /*0c20*/  SEL R33, R46, R5, !P4 ;  /* 0x000000052e217207 */ /* 0x002fe40006000000 */
[----:B------:R-:W-:Y:S01]  /*0c30*/  PRMT R5, RZ, 0x7610, R5 ;  /* 0x00007610ff057816 */ /* 0x000fe20000000005 */
[----:B--2---:R-:W-:Y:S02]  /*0c40*/  HADD2.F32 R21, -RZ, R21.H0_H0 ;  /* 0x20000015ff157230 */ /* 0x004fe40000004100 */
[----:B0-----:R-:W-:-:S04]  /*0c50*/  IMAD.WIDE R44, R41, R7, c[0x0][0x160] ;  /* 0x00005800292c7625 */ /* 0x001fc800078e0207 */
[----:B---3--:R-:W-:Y:S01]  /*0c60*/  HADD2.F32 R24, -RZ, R24.H0_H0 ;  /* 0x20000018ff187230 */ /* 0x008fe20000004100 */
[----:B------:R0:W2:Y:S01]  /*0c70*/  @P2 LDG.E.EL.U16 R5, [R44.64] ;  /* 0x000000062c052981 */ /* 0x0000a2000c2e1500 */
[----:B-----5:R-:W-:-:S03]  /*0c80*/  HADD2.F32 R39, -RZ, R39.H0_H0 ;  /* 0x20000027ff277230 */ /* 0x020fc60000004100 */
[----:B------:R-:W-:Y:S01]  /*0c90*/  FADD R24, R24, R21 ;  /* 0x0000001518187221 */ /* 0x000fe20000000000 */
[----:B------:R-:W-:Y:S01]  /*0ca0*/  SEL R36, R46, R43, !P4 ;  /* 0x0000002b2e247207 */ /* 0x000fe20006000000 */
[----:B------:R-:W-:Y:S02]  /*0cb0*/  HADD2.F32 R22, -RZ, R22.H0_H0 ;  /* 0x20000016ff167230 */ /* 0x000fe40000004100 */
[--C-:B------:R-:W-:Y:S01]  /*0cc0*/  FFMA R43, R39, 0.125, R24.reuse ;  /* 0x3e000000272b7823 */ /* 0x100fe20000000018 */
[----:B------:R-:W-:Y:S01]  /*0cd0*/  HADD2.F32 R39, -RZ, R8.H0_H0 ;  /* 0x20000008ff277230 */ /* 0x000fe20000004100 */
[----:B------:R-:W-:Y:S01]  /*0ce0*/  PRMT R24, RZ, 0x7610, R24 ;  /* 0x00007610ff187816 */ /* 0x000fe20000000018 */
[----:B------:R-:W-:-:S03]  /*0cf0*/  IMAD.WIDE R48, R41, R4, c[0x0][0x178] ;  /* 0x00005e0029307625 */ /* 0x000fc600078e0204 */
[----:B------:R-:W-:Y:S01]  /*0d00*/  FADD R39, R39, R22 ;  /* 0x0000001627277221 */ /* 0x000fe20000000000 */
[----:B------:R-:W-:Y:S01]  /*0d10*/  HADD2.F32 R28, -RZ, R28.H0_H0 ;  /* 0x2000001cff1c7230 */ /* 0x000fe20000004100 */
[----:B------:R1:W3:Y:S01]  /*0d20*/  @P2 LDG.E.EL.U16 R24, [R48.64] ;  /* 0x0000000630182981 */ /* 0x0002e2000c2e1500 */
[----:B------:R-:W-:Y:S02]  /*0d30*/  @!P3 IMAD.MOV R40, RZ, RZ, -R40 ;  /* 0x000000ffff28b224 */ /* 0x000fe400078e0a28 */
[----:B------:R-:W-:Y:S01]  /*0d40*/  HADD2.F32 R23, -RZ, R23.H0_H0 ;  /* 0x20000017ff177230 */ /* 0x000fe20000004100 */
[----:B------:R-:W-:Y:S01]  /*0d50*/  SEL R32, R46, R15, !P4 ;  /* 0x0000000f2e207207 */ /* 0x000fe20006000000 */
[----:B0-----:R-:W-:Y:S01]  /*0d60*/  FFMA R45, R28, 0.125, R39 ;  /* 0x3e0000001c2d7823 */ /* 0x001fe20000000027 */
[----:B------:R-:W-:Y:S01]  /*0d70*/  ISETP.LT.AND P3, PT, R31, c[0x0][0x1ac], !P6 ;  /* 0x00006b001f007a0c */ /* 0x000fe20007761270 */
[----:B------:R-:W-:Y:S01]  /*0d80*/  HADD2.F32 R44, -RZ, R25.H0_H0 ;  /* 0x20000019ff2c7230 */ /* 0x000fe20000004100 */
[C---:B------:R-:W-:Y:S01]  /*0d90*/  SEL R42, R46.reuse, R47, !P4 ;  /* 0x0000002f2e2a7207 */ /* 0x040fe20006000000 */
[----:B------:R-:W-:Y:S01]  /*0da0*/  HADD2.F32 R20, -RZ, R20.H0_H0 ;  /* 0x20000014ff147230 */ /* 0x000fe20000004100 */
[C---:B------:R-:W-:Y:S01]  /*0db0*/  SEL R35, R46.reuse, R35, !P4 ;  /* 0x000000232e237207 */ /* 0x040fe20006000000 */
[----:B------:R-:W-:Y:S01]  /*0dc0*/  HADD2.F32 R25, -RZ, R19.H0_H0 ;  /* 0x20000013ff197230 */ /* 0x000fe20000004100 */
[----:B------:R-:W-:Y:S01]  /*0dd0*/  SEL R34, R46, R34, !P4 ;  /* 0x000000222e227207 */ /* 0x000fe20006000000 */
[----:B------:R-:W-:Y:S01]  /*0de0*/  FADD R23, R22, R23 ;  /* 0x0000001716177221 */ /* 0x000fe20000000000 */
[----:B------:R-:W-:-:S02]  /*0df0*/  SEL R29, R46, R29, !P4 ;  /* 0x0000001d2e1d7207 */ /* 0x000fc40006000000 */
[----:B------:R-:W-:Y:S01]  /*0e00*/  SEL R15, R46, R40, !P4 ;  /* 0x000000282e0f7207 */ /* 0x000fe20006000000 */
[----:B------:R-:W-:Y:S01]  /*0e10*/  IMAD.WIDE R46, R41, R4, c[0x0][0x188] ;  /* 0x00006200292e7625 */ /* 0x000fe200078e0204 */
[----:B------:R-:W-:Y:S02]  /*0e20*/  PRMT R28, RZ, 0x7610, R28 ;  /* 0x00007610ff1c7816 */ /* 0x000fe4000000001c */
[----:B------:R-:W-:Y:S01]  /*0e30*/  IADD3 R19, R11, 0xa0000, RZ ;  /* 0x000a00000b137810 */ /* 0x000fe20007ffe0ff */
[----:B------:R-:W-:Y:S01]  /*0e40*/  FADD R44, R21, R44 ;  /* 0x0000002c152c7221 */ /* 0x000fe20000000000 */
[--C-:B------:R-:W-:Y:S01]  /*0e50*/  FFMA R20, R20, 0.125, R23.reuse ;  /* 0x3e00000014147823 */ /* 0x100fe20000000017 */
[----:B------:R-:W-:Y:S01]  /*0e60*/  PRMT R23, RZ, 0x7610, R23 ;  /* 0x00007610ff177816 */ /* 0x000fe20000000017 */
[----:B------:R0:W5:Y:S01]  /*0e70*/  @P2 LDG.E.EL.U16 R28, [R46.64] ;  /* 0x000000062e1c2981 */ /* 0x000162000c2e1500 */
[----:B------:R-:W-:Y:S01]  /*0e80*/  FFMA R44, R25, 0.125, R44 ;  /* 0x3e000000192c7823 */ /* 0x000fe2000000002c */
[----:B------:R-:W-:Y:S01]  /*0e90*/  PRMT R25, RZ, 0x7610, R25 ;  /* 0x00007610ff197816 */ /* 0x000fe20000000019 */
[----:B-1----:R-:W-:Y:S01]  /*0ea0*/  IMAD.WIDE R48, R19, R7, c[0x0][0x170] ;  /* 0x00005c0013307625 */ /* 0x002fe200078e0207 */
[----:B------:R-:W-:-:S03]  /*0eb0*/  PRMT R8, RZ, 0x7610, R8 ;  /* 0x00007610ff087816 */ /* 0x000fc60000000008 */
[----:B------:R-:W-:Y:S01]  /*0ec0*/  IMAD.WIDE R40, R41, R4, c[0x0][0x190] ;  /* 0x0000640029287625 */ /* 0x000fe200078e0204 */
[----:B------:R1:W5:Y:S03]  /*0ed0*/  @P3 LDG.E.EL.U16 R25, [R48.64] ;  /* 0x0000000630193981 */ /* 0x000366000c2e1500 */
[----:B0-----:R-:W-:Y:S01]  /*0ee0*/  IMAD.WIDE R46, R19, R7, c[0x0][0x160] ;  /* 0x00005800132e7625 */ /* 0x001fe200078e0207 */
[----:B------:R0:W5:Y:S04]  /*0ef0*/  @P2 LDG.E.EL.U16 R8, [R40.64] ;  /* 0x0000000628082981 */ /* 0x000168000c2e1500 */
[----:B------:R1:W5:Y:S01]  /*0f00*/  @P3 LDG.E.EL.U16 R23, [R46.64] ;  /* 0x000000062e173981 */ /* 0x000362000c2e1500 */
[----:B------:R-:W-:-:S05]  /*0f10*/  HADD2.F32 R17, -RZ, R17.H0_H0 ;  /* 0x20000011ff117230 */ /* 0x000fca0000004100 */
[----:B0-----:R-:W-:Y:S01]  /*0f20*/  FADD R41, R17, R20 ;  /* 0x0000001411297221 */ /* 0x001fe20000000000 */
[----:B------:R-:W-:Y:S01]  /*0f30*/  HADD2.F32 R20, -RZ, R9.H0_H0 ;  /* 0x20000009ff147230 */ /* 0x000fe20000004100 */
[----:B------:R-:W-:Y:S01]  /*0f40*/  PRMT R17, RZ, 0x7610, R17 ;  /* 0x00007610ff117816 */ /* 0x000fe20000000011 */
[----:B-1----:R-:W-:-:S03]  /*0f50*/  IMAD.WIDE R48, R19, R4, c[0x0][0x178] ;  /* 0x00005e0013307625 */ /* 0x002fc600078e0204 */
[--C-:B------:R-:W-:Y:S01]  /*0f60*/  FADD R9, R21, R20.reuse ;  /* 0x0000001415097221 */ /* 0x100fe20000000000 */
[----:B------:R-:W-:Y:S01]  /*0f70*/  PRMT R20, RZ, 0x7610, R20 ;  /* 0x00007610ff147816 */ /* 0x000fe20000000014 */
[----:B------:R-:W-:Y:S01]  /*0f80*/  IMAD.WIDE R46, R19, R4, c[0x0][0x188] ;  /* 0x00006200132e7625 */ /* 0x000fe200078e0204 */
[----:B------:R3:W5:Y:S04]  /*0f90*/  @P3 LDG.E.EL.U16 R17, [R48.64] ;  /* 0x0000000630113981 */ /* 0x000768000c2e1500 */
[----:B------:R0:W5:Y:S01]  /*0fa0*/  @P3 LDG.E.EL.U16 R20, [R46.64] ;  /* 0x000000062e143981 */ /* 0x000162000c2e1500 */
[----:B------:R-:W-:-:S05]  /*0fb0*/  HADD2.F32 R30, -RZ, R30.H0_H0 ;  /* 0x2000001eff1e7230 */ /* 0x000fca0000004100 */
[----:B------:R-:W-:Y:S01]  /*0fc0*/  FADD R45, R30, R45 ;  /* 0x0000002d1e2d7221 */ /* 0x000fe20000000000 */
[----:B------:R-:W-:Y:S01]  /*0fd0*/  ISETP.LT.AND P4, PT, R6, c[0x0][0x1ac], !P6 ;  /* 0x00006b0006007a0c */ /* 0x000fe20007781270 */
[----:B------:R-:W-:-:S05]  /*0fe0*/  HADD2.F32 R18, -RZ, R18.H0_H0 ;  /* 0x20000012ff127230 */ /* 0x000fca0000004100 */
[--C-:B------:R-:W-:Y:S01]  /*0ff0*/  FFMA R30, R18, 0.125, R9.reuse ;  /* 0x3e000000121e7823 */ /* 0x100fe20000000009 */
[----:B------:R-:W-:Y:S01]  /*1000*/  PRMT R9, RZ, 0x7610, R9 ;  /* 0x00007610ff097816 */ /* 0x000fe20000000009 */
[----:B------:R-:W-:-:S05]  /*1010*/  IMAD.WIDE R18, R19, R4, c[0x0][0x190] ;  /* 0x0000640013127625 */ /* 0x000fca00078e0204 */
[----:B------:R2:W5:Y:S01]  /*1020*/  @P3 LDG.E.EL.U16 R9, [R18.64] ;  /* 0x0000000612093981 */ /* 0x000562000c2e1500 */
[----:B------:R-:W-:Y:S02]  /*1030*/  IADD3 R39, R11, 0xc8000, RZ ;  /* 0x000c80000b277810 */ /* 0x000fe40007ffe0ff */
[----:B------:R-:W-:-:S03]  /*1040*/  PRMT R40, RZ, 0x7610, R40 ;  /* 0x00007610ff287816 */ /* 0x000fc60000000028 */
[----:B0-----:R-:W-:Y:S01]  /*1050*/  IMAD.WIDE R46, R39, R7, c[0x0][0x170] ;  /* 0x00005c00272e7625 */ /* 0x001fe200078e0207 */
[----:B------:R-:W-:Y:S02]  /*1060*/  ISETP.LT.AND P5, PT, R16, c[0x0][0x1ac], !P6 ;  /* 0x00006b0010007a0c */ /* 0x000fe400077a1270 */
[----:B------:R-:W-:Y:S01]  /*1070*/  ISETP.LT.AND P6, PT, R26, c[0x0][0x1ac], !P6 ;  /* 0x00006b001a007a0c */ /* 0x000fe200077c1270 */
[----:B------:R-:W-:Y:S02]  /*1080*/  ULDC UR4, c[0x0][0x1a8] ;  /* 0x00006a0000047ab9 */ /* 0x000fe40000000800 */
[----:B------:R-:W-:Y:S02]  /*1090*/  ULDC UR5, c[0x0][0x1a4] ;  /* 0x0000690000057ab9 */ /* 0x000fe40000000800 */
[----:B------:R-:W-:Y:S01]  /*10a0*/  UIMAD UR4, UR4, UR5, URZ ;  /* 0x00000005040472a4 */ /* 0x000fe2000f8e023f */
[----:B------:R-:W-:-:S03]  /*10b0*/  FADD R44, R44, R41 ;  /* 0x000000292c2c7221 */ /* 0x000fc60000000000 */
[----:B------:R-:W-:Y:S01]  /*10c0*/  UIMAD UR5, UR4, 0x500, URZ ;  /* 0x00000500040578a4 */ /* 0x000fe2000f8e023f */
[----:B------:R-:W-:-:S05]  /*10d0*/  FADD R43, R43, R45 ;  /* 0x0000002d2b2b7221 */ /* 0x000fca0000000000 */
[----:B------:R-:W-:Y:S02]  /*10e0*/  F2FP.F16.F32.PACK_AB R43, R44, R43 ;  /* 0x0000002b2c2b723e */ /* 0x000fe400000000ff */
[----:B------:R-:W-:Y:S01]  /*10f0*/  PRMT R44, RZ, 0x7610, R44 ;  /* 0x00007610ff2c7816 */ /* 0x000fe2000000002c */
[----:B----4-:R-:W-:-:S05]  /*1100*/  HADD2.F32 R3, -RZ, R3.H0_H0 ;  /* 0x20000003ff037230 */ /* 0x010fca0000004100 */
[----:B------:R-:W-:Y:S01]  /*1110*/  FADD R3, R22, R3 ;  /* 0x0000000316037221 */ /* 0x000fe20000000000 */
[----:B------:R-:W-:-:S05]  /*1120*/  HADD2.F32 R38, -RZ, R38.H0_H0 ;  /* 0x20000026ff267230 */ /* 0x000fca0000004100 */
[----:B------:R-:W-:Y:S01]  /*1130*/  FFMA R3, R38, 0.125, R3 ;  /* 0x3e00000026037823 */ /* 0x000fe20000000003 */
[----:B------:R-:W-:Y:S02]  /*1140*/  HADD2.F32 R0, -RZ, R0.H0_H0 ;  /* 0x20000000ff007230 */ /* 0x000fe40000004100 */
[----:B------:R-:W-:-:S03]  /*1150*/  HADD2.F32 R27, -RZ, R27.H0_H0 ;  /* 0x2000001bff1b7230 */ /* 0x000fc60000004100 */
[----:B------:R-:W-:Y:S01]  /*1160*/  FADD R3, R0, R3 ;  /* 0x0000000300037221 */ /* 0x000fe20000000000 */
[----:B------:R-:W-:-:S06]  /*1170*/  PRMT R0, RZ, 0x7610, R0 ;  /* 0x00007610ff007816 */ /* 0x000fcc0000000000 */
[----:B------:R0:W4:Y:S01]  /*1180*/  @P4 LDG.E.EL.U16 R0, [R46.64] ;  /* 0x000000062e004981 */ /* 0x000122000c2e1500 */
[----:B--2---:R-:W-:Y:S01]  /*1190*/  HADD2.F32 R18, -RZ, R5.H0_H0 ;  /* 0x20000005ff127230 */ /* 0x004fe20000004100 */
[----:B------:R-:W-:-:S04]  /*11a0*/  PRMT R5, RZ, 0x7610, R5 ;  /* 0x00007610ff057816 */ /* 0x000fc80000000005 */
[----:B------:R-:W-:-:S04]  /*11b0*/  FADD R18, R21, R18 ;  /* 0x0000001215127221 */ /* 0x000fc80000000000 */
[----:B------:R-:W-:Y:S01]  /*11c0*/  FFMA R27, R27, 0.125, R18 ;  /* 0x3e0000001b1b7823 */ /* 0x000fe20000000012 */
[----:B------:R-:W-:-:S05]  /*11d0*/  IMAD.WIDE R18, R39, R7, c[0x0][0x160] ;  /* 0x0000580027127625 */ /* 0x000fca00078e0207 */
[----:B------:R1:W2:Y:S01]  /*11e0*/  @P4 LDG.E.EL.U16 R5, [R18.64] ;  /* 0x0000000612054981 */ /* 0x0002a2000c2e1500 */
[----:B---3--:R-:W-:Y:S01]  /*11f0*/  HADD2.F32 R49, -RZ, R24.H0_H0 ;  /* 0x20000018ff317230 */ /* 0x008fe20000004100 */
[----:B------:R-:W-:Y:S01]  /*1200*/  PRMT R24, RZ, 0x7610, R24 ;  /* 0x00007610ff187816 */ /* 0x000fe20000000018 */
[----:B0-----:R-:W-:-:S05]  /*1210*/  IMAD.WIDE R46, R39, R4, c[0x0][0x178] ;  /* 0x00005e00272e7625 */ /* 0x001fca00078e0204 */
[----:B------:R0:W3:Y:S01]  /*1220*/  @P4 LDG.E.EL.U16 R24, [R46.64] ;  /* 0x000000062e184981 */ /* 0x0000e2000c2e1500 */
[----:B-1----:R-:W-:-:S05]  /*1230*/  IMAD.WIDE R18, R39, R4, c[0x0][0x188] ;  /* 0x0000620027127625 */ /* 0x002fca00078e0204 */
[----:B------:R1:W3:Y:S01]  /*1240*/  @P4 LDG.E.EL.U16 R40, [R18.64] ;  /* 0x0000000612284981 */ /* 0x0002e2000c2e1500 */
[----:B0-----:R-:W-:Y:S02]  /*1250*/  IADD3 R47, -R42, RZ, RZ ;  /* 0x000000ff2a2f7210 */ /* 0x001fe40007ffe1ff */
[----:B-1----:R-:W-:-:S03]  /*1260*/  IADD3 R19, -R35, RZ, RZ ;  /* 0x000000ff23137210 */ /* 0x002fc60007ffe1ff */
[----:B------:R-:W-:Y:S02]  /*1270*/  IMAD R12, R47, c[0x0][0x1a0], R12 ;  /* 0x000068002f0c7a24 */ /* 0x000fe400078e020c */
[----:B------:R-:W-:Y:S02]  /*1280*/  IMAD R10, R19, c[0x0][0x1a0], R10 ;  /* 0x00006800130a7a24 */ /* 0x000fe400078e020a */
[----:B------:R-:W-:Y:S02]  /*1290*/  IMAD.MOV R19, RZ, RZ, -R34 ;  /* 0x000000ffff137224 */ /* 0x000fe400078e0a22 */
[----:B------:R-:W-:Y:S02]  /*12a0*/  IMAD.MOV R47, RZ, RZ, -R36 ;  /* 0x000000ffff2f7224 */ /* 0x000fe400078e0a24 */
[----:B------:R-:W-:Y:S02]  /*12b0*/  IMAD R14, R19, c[0x0][0x1a0], R14 ;  /* 0x00006800130e7a24 */ /* 0x000fe400078e020e */
[----:B------:R-:W-:-:S02]  /*12c0*/  IMAD.MOV R19, RZ, RZ, -R32 ;  /* 0x000000ffff137224 */ /* 0x000fc400078e0a20 */
[----:B-----5:R-:W-:Y:S02]  /*12d0*/  HADD2.F32 R38, -RZ, R23.H0_H0 ;  /* 0x20000017ff267230 */ /* 0x020fe40000004100 */
[----:B------:R-:W-:Y:S02]  /*12e0*/  HADD2.F32 R25, -RZ, R25.H0_H0 ;  /* 0x20000019ff197230 */ /* 0x000fe40000004100 */
[----:B------:R-:W-:Y:S01]  /*12f0*/  IMAD R18, R47, c[0x0][0x1a0], R2 ;  /* 0x000068002f127a24 */ /* 0x000fe200078e0202 */
[----:B------:R-:W-:Y:S01]  /*1300*/  FADD R38, R21, R38 ;  /* 0x0000002615267221 */ /* 0x000fe20000000000 */
[----:B------:R-:W-:Y:S01]  /*1310*/  IADD3 R2, -R33, RZ, RZ ;  /* 0x000000ff21027210 */ /* 0x000fe20007ffe1ff */
[----:B------:R-:W-:Y:S01]  /*1320*/  IMAD R6, R19, c[0x0][0x1a0], R6 ;  /* 0x0000680013067a24 */ /* 0x000fe200078e0206 */
[----:B------:R-:W-:Y:S01]  /*1330*/  IADD3 R19, -R29, RZ, RZ ;  /* 0x000000ff1d137210 */ /* 0x000fe20007ffe1ff */
[----:B------:R-:W-:Y:S01]  /*1340*/  FFMA R25, R25, 0.125, R38 ;  /* 0x3e00000019197823 */ /* 0x000fe20000000026 */
[----:B------:R-:W-:Y:S01]  /*1350*/  IADD3 R47, R11, 0xf0000, RZ ;  /* 0x000f00000b2f7810 */ /* 0x000fe20007ffe0ff */
[----:B------:R-:W-:Y:S01]  /*1360*/  IMAD.WIDE R38, R39, R4, c[0x0][0x190] ;  /* 0x0000640027267625 */ /* 0x000fe200078e0204 */
[----:B------:R-:W-:Y:S01]  /*1370*/  PRMT R23, RZ, 0x7610, R23 ;  /* 0x00007610ff177816 */ /* 0x000fe20000000017 */
[----:B------:R-:W-:-:S02]  /*1380*/  FADD R49, R22, R49 ;  /* 0x0000003116317221 */ /* 0x000fc40000000000 */
[----:B------:R-:W-:Y:S02]  /*1390*/  IMAD R31, R2, c[0x0][0x1a0], R31 ;  /* 0x00006800021f7a24 */ /* 0x000fe400078e021f */
[----:B------:R-:W-:Y:S01]  /*13a0*/  HADD2.F32 R28, -RZ, R28.H0_H0 ;  /* 0x2000001cff1c7230 */ /* 0x000fe20000004100 */
[----:B------:R0:W5:Y:S01]  /*13b0*/  @P4 LDG.E.EL.U16 R23, [R38.64] ;  /* 0x0000000626174981 */ /* 0x000162000c2e1500 */
[--C-:B------:R-:W-:Y:S01]  /*13c0*/  IMAD R2, R19, c[0x0][0x1a0], R16.reuse ;  /* 0x0000680013027a24 */ /* 0x100fe200078e0210 */
[----:B------:R-:W-:Y:S01]  /*13d0*/  PRMT R16, RZ, 0x7610, R16 ;  /* 0x00007610ff107816 */ /* 0x000fe20000000010 */
[----:B------:R-:W-:Y:S02]  /*13e0*/  IMAD.MOV R19, RZ, RZ, -R15 ;  /* 0x000000ffff137224 */ /* 0x000fe400078e0a0f */
[----:B------:R-:W-:Y:S01]  /*13f0*/  IMAD.WIDE R52, R47, R7, c[0x0][0x160] ;  /* 0x000058002f347625 */ /* 0x000fe200078e0207 */
[----:B------:R-:W-:-:S03]  /*1400*/  FFMA R28, R28, 0.125, R49 ;  /* 0x3e0000001c1c7823 */ /* 0x000fc60000000031 */
[----:B------:R-:W-:Y:S01]  /*1410*/  IMAD R26, R19, c[0x0][0x1a0], R26 ;  /* 0x00006800131a7a24 */ /* 0x000fe200078e021a */
[----:B0-----:R-:W-:Y:S01]  /*1420*/  PRMT R39, RZ, 0x7610, R39 ;  /* 0x00007610ff277816 */ /* 0x001fe20000000027 */
[C---:B------:R-:W-:Y:S01]  /*1430*/  IMAD.WIDE R48, R47.reuse, R7, c[0x0][0x170] ;  /* 0x00005c002f307625 */ /* 0x040fe200078e0207 */
[----:B------:R0:W5:Y:S01]  /*1440*/  @P5 LDG.E.EL.U16 R16, [R52.64] ;  /* 0x0000000634105981 */ /* 0x000162000c2e1500 */
[----:B------:R-:W-:Y:S02]  /*1450*/  PRMT R19, RZ, 0x7610, R19 ;  /* 0x00007610ff137816 */ /* 0x000fe40000000013 */
[----:B------:R-:W-:Y:S01]  /*1460*/  IMAD.WIDE R50, R47, R4, c[0x0][0x178] ;  /* 0x00005e002f327625 */ /* 0x000fe200078e0204 */
[----:B------:R1:W5:Y:S01]  /*1470*/  @P5 LDG.E.EL.U16 R39, [R48.64] ;  /* 0x0000000630275981 */ /* 0x000362000c2e1500 */
[----:B------:R-:W-:Y:S02]  /*1480*/  PRMT R38, RZ, 0x7610, R38 ;  /* 0x00007610ff267816 */ /* 0x000fe40000000026 */
[----:B------:R-:W-:Y:S01]  /*1490*/  HADD2.F32 R17, -RZ, R17.H0_H0 ;  /* 0x20000011ff117230 */ /* 0x000fe20000004100 */
[----:B------:R0:W5:Y:S01]  /*14a0*/  @P5 LDG.E.EL.U16 R19, [R50.64] ;  /* 0x0000000632135981 */ /* 0x000162000c2e1500 */
[----:B------:R-:W-:-:S03]  /*14b0*/  HADD2.F32 R20, -RZ, R20.H0_H0 ;  /* 0x20000014ff147230 */ /* 0x000fc60000004100 */
[----:B------:R-:W-:Y:S01]  /*14c0*/  FADD R17, R22, R17 ;  /* 0x0000001116117221 */ /* 0x000fe20000000000 */
[----:B-1----:R-:W-:-:S03]  /*14d0*/  IMAD.WIDE R48, R47, R4, c[0x0][0x188] ;  /* 0x000062002f307625 */ /* 0x002fc600078e0204 */
[----:B------:R-:W-:Y:S01]  /*14e0*/  FFMA R17, R20, 0.125, R17 ;  /* 0x3e00000014117823 */ /* 0x000fe20000000011 */
[----:B------:R-:W-:Y:S01]  /*14f0*/  PRMT R20, RZ, 0x7610, R20 ;  /* 0x00007610ff147816 */ /* 0x000fe20000000014 */
[----:B------:R1:W5:Y:S01]  /*1500*/  @P5 LDG.E.EL.U16 R38, [R48.64] ;  /* 0x0000000630265981 */ /* 0x000362000c2e1500 */
[----:B------:R-:W-:Y:S01]  /*1510*/  IMAD.WIDE R46, R47, R4, c[0x0][0x190] ;  /* 0x000064002f2e7625 */ /* 0x000fe200078e0204 */
[----:B------:R-:W-:-:S03]  /*1520*/  IADD3 R11, R11, 0x118000, RZ ;  /* 0x001180000b0b7810 */ /* 0x000fc60007ffe0ff */
[----:B------:R-:W-:Y:S01]  /*1530*/  IMAD R41, R37, UR4, R12 ;  /* 0x0000000425297c24 */ /* 0x000fe2000f8e020c */
[----:B------:R1:W5:Y:S03]  /*1540*/  @P5 LDG.E.EL.U16 R20, [R46.64] ;  /* 0x000000062e145981 */ /* 0x000366000c2e1500 */
[--C-:B------:R-:W-:Y:S01]  /*1550*/  IMAD R42, R42, UR5, R41.reuse ;  /* 0x000000052a2a7c24 */ /* 0x100fe2000f8e0229 */
[----:B------:R-:W-:Y:S01]  /*1560*/  PRMT R41, RZ, 0x7610, R41 ;  /* 0x00007610ff297816 */ /* 0x000fe20000000029 */
[----:B0-----:R-:W-:-:S04]  /*1570*/  IMAD.WIDE R52, R11, R4, c[0x0][0x178] ;  /* 0x00005e000b347625 */ /* 0x001fc800078e0204 */
[C---:B-1----:R-:W-:Y:S01]  /*1580*/  IMAD.WIDE R46, R11.reuse, R7, c[0x0][0x160] ;  /* 0x000058000b2e7625 */ /* 0x042fe200078e0207 */
[----:B------:R-:W5:Y:S04]  /*1590*/  @P6 LDG.E.EL.U16 R44, [R52.64] ;  /* 0x00000006342c6981 */ /* 0x000f68000c2e1500 */
[----:B------:R0:W5:Y:S01]  /*15a0*/  @P6 LDG.E.EL.U16 R41, [R46.64] ;  /* 0x000000062e296981 */ /* 0x000162000c2e1500 */
[----:B------:R-:W-:Y:S01]  /*15b0*/  IMAD.WIDE R48, R11, R4, c[0x0][0x188] ;  /* 0x000062000b307625 */ /* 0x000fe200078e0204 */
[----:B------:R-:W-:-:S03]  /*15c0*/  PRMT R12, RZ, 0x7610, R12 ;  /* 0x00007610ff0c7816 */ /* 0x000fc6000000000c */
[----:B------:R-:W-:-:S04]  /*15d0*/  IMAD.WIDE R50, R11, R4, c[0x0][0x190] ;  /* 0x000064000b327625 */ /* 0x000fc800078e0204 */
[----:B0-----:R-:W-:Y:S01]  /*15e0*/  IMAD.WIDE R46, R11, R7, c[0x0][0x170] ;  /* 0x00005c000b2e7625 */ /* 0x001fe200078e0207 */
[----:B------:R-:W-:Y:S02]  /*15f0*/  PRMT R7, RZ, 0x7610, R7 ;  /* 0x00007610ff077816 */ /* 0x000fe40000000007 */
[----:B------:R-:W-:Y:S02]  /*1600*/  PRMT R4, RZ, 0x7610, R4 ;  /* 0x00007610ff047816 */ /* 0x000fe40000000004 */
[----:B------:R0:W5:Y:S04]  /*1610*/  @P6 LDG.E.EL.U16 R12, [R46.64] ;  /* 0x000000062e0c6981 */ /* 0x000168000c2e1500 */
[----:B------:R-:W5:Y:S04]  /*1620*/  @P6 LDG.E.EL.U16 R7, [R48.64] ;  /* 0x0000000630076981 */ /* 0x000f68000c2e1500 */
[----:B------:R-:W5:Y:S01]  /*1630*/  @P6 LDG.E.EL.U16 R4, [R50.64] ;  /* 0x0000000632046981 */ /* 0x000f62000c2e1500 */
[----:B------:R-:W-:-:S05]  /*1640*/  MOV R11, 0x2 ;  /* 0x00000002000b7802 */ /* 0x000fca0000000f00 */
[----:B0-----:R-:W-:-:S05]  /*1650*/  IMAD.WIDE R46, R42, R11, c[0x0][0x198] ;  /* 0x000066002a2e7625 */ /* 0x001fca00078e020b */
[----:B------:R0:W-:Y:S01]  /*1660*/  @P0 STG.E.U16 [R46.64], R43 ;  /* 0x0000002b2e000986 */ /* 0x0001e2000c101506 */
[----:B------:R-:W-:Y:S01]  /*1670*/  ISETP.NE.AND P0, PT, R13, RZ, PT ;  /* 0x000000ff0d00720c */ /* 0x000fe20003f05270 */
[----:B------:R-:W-:Y:S01]  /*1680*/  FADD R3, R30, R3 ;  /* 0x000000031e037221 */ /* 0x000fe20000000000 */
[----:B------:R-:W-:Y:S02]  /*1690*/  IMAD R26, R37, UR4, R26 ;  /* 0x00000004251a7c24 */ /* 0x000fe4000f8e021a */
[----:B----4-:R-:W-:Y:S02]  /*16a0*/  HADD2.F32 R0, -RZ, R0.H0_H0 ;  /* 0x20000000ff007230 */ /* 0x010fe40000004100 */
[----:B--2---:R-:W-:-:S05]  /*16b0*/  HADD2.F32 R42, -RZ, R5.H0_H0 ;  /* 0x20000005ff2a7230 */ /* 0x004fca0000004100 */
[----:B------:R-:W-:-:S04]  /*16c0*/  FADD R5, R21, R42 ;  /* 0x0000002a15057221 */ /* 0x000fc80000000000 */
[----:B------:R-:W-:Y:S01]  /*16d0*/  FFMA R0, R0, 0.125, R5 ;  /* 0x3e00000000007823 */ /* 0x000fe20000000005 */
[----:B---3--:R-:W-:Y:S02]  /*16e0*/  HADD2.F32 R5, -RZ, R24.H0_H0 ;  /* 0x20000018ff057230 */ /* 0x008fe40000004100 */
[----:B------:R-:W-:-:S03]  /*16f0*/  HADD2.F32 R40, -RZ, R40.H0_H0 ;  /* 0x20000028ff287230 */ /* 0x000fc60000004100 */
[----:B------:R-:W-:-:S04]  /*1700*/  FADD R5, R22, R5 ;  /* 0x0000000516057221 */ /* 0x000fc80000000000 */
[----:B------:R-:W-:Y:S01]  /*1710*/  FFMA R5, R40, 0.125, R5 ;  /* 0x3e00000028057823 */ /* 0x000fe20000000005 */
[----:B-----5:R-:W-:Y:S02]  /*1720*/  HADD2.F32 R16, -RZ, R16.H0_H0 ;  /* 0x20000010ff107230 */ /* 0x020fe40000004100 */
[----:B------:R-:W-:-:S03]  /*1730*/  HADD2.F32 R13, -RZ, R39.H0_H0 ;  /* 0x20000027ff0d7230 */ /* 0x000fc60000004100 */
[----:B------:R-:W-:Y:S01]  /*1740*/  FADD R16, R21, R16 ;  /* 0x0000001015107221 */ /* 0x000fe20000000000 */
[----:B------:R-:W-:-:S03]  /*1750*/  HADD2.F32 R19, -RZ, R19.H0_H0 ;  /* 0x20000013ff137230 */ /* 0x000fc60000004100 */
[----:B------:R-:W-:Y:S02]  /*1760*/  FFMA R13, R13, 0.125, R16 ;  /* 0x3e0000000d0d7823 */ /* 0x000fe40000000010 */
[----:B------:R-:W-:Y:S01]  /*1770*/  FADD R19, R22, R19 ;  /* 0x0000001316137221 */ /* 0x000fe20000000000 */
[C---:B------:R-:W-:Y:S02]  /*1780*/  IMAD R39, R37.reuse, UR4, R14 ;  /* 0x0000000425277c24 */ /* 0x040fe4000f8e020e */
[----:B------:R-:W-:Y:S02]  /*1790*/  HADD2.F32 R16, -RZ, R38.H0_H0 ;  /* 0x20000026ff107230 */ /* 0x000fe40000004100 */
[----:B------:R-:W-:-:S03]  /*17a0*/  IMAD R14, R37, UR4, R31 ;  /* 0x00000004250e7c24 */ /* 0x000fc6000f8e021f */
[----:B------:R-:W-:Y:S01]  /*17b0*/  FFMA R16, R16, 0.125, R19 ;  /* 0x3e00000010107823 */ /* 0x000fe20000000013 */
[C---:B------:R-:W-:Y:S02]  /*17c0*/  IMAD R19, R37.reuse, UR4, R18 ;  /* 0x0000000425137c24 */ /* 0x040fe4000f8e0212 */
[C---:B------:R-:W-:Y:S02]  /*17d0*/  IMAD R18, R37.reuse, UR4, R10 ;  /* 0x0000000425127c24 */ /* 0x040fe4000f8e020a */
[C---:B------:R-:W-:Y:S02]  /*17e0*/  IMAD R10, R37.reuse, UR4, R2 ;  /* 0x00000004250a7c24 */ /* 0x040fe4000f8e0202 */
[----:B------:R-:W-:Y:S02]  /*17f0*/  IMAD R31, R37, UR4, R6 ;  /* 0x00000004251f7c24 */ /* 0x000fe4000f8e0206 */
[----:B------:R-:W-:Y:S02]  /*1800*/  IMAD R2, R33, UR5, R14 ;  /* 0x0000000521027c24 */ /* 0x000fe4000f8e020e */
[----:B------:R-:W-:-:S02]  /*1810*/  IMAD R6, R35, UR5, R18 ;  /* 0x0000000523067c24 */ /* 0x000fc4000f8e0212 */
[----:B------:R-:W-:Y:S02]  /*1820*/  HADD2.F32 R14, -RZ, R9.H0_H0 ;  /* 0x20000009ff0e7230 */ /* 0x000fe40000004100 */
[----:B------:R-:W-:Y:S02]  /*1830*/  HADD2.F32 R18, -RZ, R23.H0_H0 ;  /* 0x20000017ff127230 */ /* 0x000fe40000004100 */
[----:B------:R-:W-:Y:S01]  /*1840*/  IMAD R36, R36, UR5, R19 ;  /* 0x0000000524247c24 */ /* 0x000fe2000f8e0213 */
[----:B------:R-:W-:Y:S01]  /*1850*/  FADD R14, R14, R17 ;  /* 0x000000110e0e7221 */ /* 0x000fe20000000000 */
[----:B------:R-:W-:Y:S01]  /*1860*/  HADD2.F32 R19, -RZ, R8.H0_H0 ;  /* 0x20000008ff137230 */ /* 0x000fe20000004100 */
[----:B------:R-:W-:Y:S01]  /*1870*/  FADD R17, R18, R5 ;  /* 0x0000000512117221 */ /* 0x000fe20000000000 */
[----:B------:R-:W-:Y:S02]  /*1880*/  HADD2.F32 R9, -RZ, R44.H0_H0 ;  /* 0x2000002cff097230 */ /* 0x000fe40000004100 */
[----:B------:R-:W-:Y:S01]  /*1890*/  IMAD R8, R29, UR5, R10 ;  /* 0x000000051d087c24 */ /* 0x000fe2000f8e020a */
[----:B------:R-:W-:Y:S01]  /*18a0*/  FADD R28, R19, R28 ;  /* 0x0000001c131c7221 */ /* 0x000fe20000000000 */
[----:B------:R-:W-:Y:S01]  /*18b0*/  FADD R10, R0, R17 ;  /* 0x00000011000a7221 */ /* 0x000fe20000000000 */
[----:B------:R-:W-:Y:S01]  /*18c0*/  HADD2.F32 R0, -RZ, R41.H0_H0 ;  /* 0x20000029ff007230 */ /* 0x000fe20000004100 */
[----:B------:R-:W-:Y:S01]  /*18d0*/  FADD R22, R22, R9 ;  /* 0x0000000916167221 */ /* 0x000fe20000000000 */
[----:B------:R-:W-:Y:S01]  /*18e0*/  FADD R28, R27, R28 ;  /* 0x0000001c1b1c7221 */ /* 0x000fe20000000000 */
[----:B------:R-:W-:-:S02]  /*18f0*/  HADD2.F32 R5, -RZ, R20.H0_H0 ;  /* 0x20000014ff057230 */ /* 0x000fc40000004100 */
[----:B------:R-:W-:Y:S02]  /*1900*/  HADD2.F32 R12, -RZ, R12.H0_H0 ;  /* 0x2000000cff0c7230 */ /* 0x000fe40000004100 */
[----:B------:R-:W-:Y:S01]  /*1910*/  HADD2.F32 R7, -RZ, R7.H0_H0 ;  /* 0x20000007ff077230 */ /* 0x000fe20000004100 */
[----:B------:R-:W-:Y:S01]  /*1920*/  FADD R21, R21, R0 ;  /* 0x0000000015157221 */ /* 0x000fe20000000000 */
[----:B------:R-:W-:-:S03]  /*1930*/  HADD2.F32 R4, -RZ, R4.H0_H0 ;  /* 0x20000004ff047230 */ /* 0x000fc60000004100 */
[----:B------:R-:W-:Y:S01]  /*1940*/  FFMA R7, R7, 0.125, R22 ;  /* 0x3e00000007077823 */ /* 0x000fe20000000016 */
[----:B------:R-:W-:Y:S01]  /*1950*/  FADD R25, R25, R14 ;  /* 0x0000000e19197221 */ /* 0x000fe20000000000 */
[----:B------:R-:W-:Y:S01]  /*1960*/  F2FP.F16.F32.PACK_AB R28, R28, R3 ;  /* 0x000000031c1c723e */ /* 0x000fe200000000ff */
[----:B------:R-:W-:Y:S01]  /*1970*/  FADD R16, R5, R16 ;  /* 0x0000001005107221 */ /* 0x000fe20000000000 */
[----:B------:R-:W-:Y:S01]  /*1980*/  FFMA R12, R12, 0.125, R21 ;  /* 0x3e0000000c0c7823 */ /* 0x000fe20000000015 */
[----:B------:R-:W-:Y:S01]  /*1990*/  FADD R3, R4, R7 ;  /* 0x0000000704037221 */ /* 0x000fe20000000000 */
[----:B------:R-:W-:Y:S01]  /*19a0*/  IMAD R34, R34, UR5, R39 ;  /* 0x0000000522227c24 */ /* 0x000fe2000f8e0227 */
[----:B------:R-:W-:Y:S01]  /*19b0*/  FADD R13, R13, R16 ;  /* 0x000000100d0d7221 */ /* 0x000fe20000000000 */
[----:B------:R-:W-:Y:S01]  /*19c0*/  IMAD R32, R32, UR5, R31 ;  /* 0x0000000520207c24 */ /* 0x000fe2000f8e021f */
[----:B------:R-:W-:Y:S01]  /*19d0*/  PRMT R18, R43, 0x7632, R18 ;  /* 0x000076322b127816 */ /* 0x000fe20000000012 */
[----:B------:R-:W-:Y:S01]  /*19e0*/  IMAD.WIDE R36, R36, R11, c[0x0][0x198] ;  /* 0x0000660024247625 */ /* 0x000fe200078e020b */
[----:B------:R-:W-:Y:S01]  /*19f0*/  FADD R12, R12, R3 ;  /* 0x000000030c0c7221 */ /* 0x000fe20000000000 */
[----:B------:R-:W-:-:S02]  /*1a00*/  F2FP.F16.F32.PACK_AB R10, R10, R25 ;  /* 0x000000190a0a723e */ /* 0x000fc400000000ff */
[----:B------:R-:W-:Y:S01]  /*1a10*/  IMAD.WIDE R6, R6, R11, c[0x0][0x198] ;  /* 0x0000660006067625 */ /* 0x000fe200078e020b */
[----:B------:R-:W-:-:S03]  /*1a20*/  PRMT R17, R28, 0x7632, R17 ;  /* 0x000076321c117816 */ /* 0x000fc60000000011 */
[-C--:B------:R-:W-:Y:S01]  /*1a30*/  IMAD.WIDE R34, R34, R11.reuse, c[0x0][0x198] ;  /* 0x0000660022227625 */ /* 0x080fe200078e020b */
[----:B------:R-:W-:Y:S01]  /*1a40*/  PRMT R16, R10, 0x7632, R16 ;  /* 0x000076320a107816 */ /* 0x000fe20000000010 */
[----:B------:R0:W-:Y:S02]  /*1a50*/  @P0 STG.E.U16 [R36.64], R18 ;  /* 0x0000001224000986 */ /* 0x0001e4000c101506 */
[----:B------:R-:W-:Y:S01]  /*1a60*/  IMAD.WIDE R2, R2, R11, c[0x0][0x198] ;  /* 0x0000660002027625 */ /* 0x000fe200078e020b */
[----:B------:R-:W-:Y:S01]  /*1a70*/  F2FP.F16.F32.PACK_AB R12, R12, R13 ;  /* 0x0000000d0c0c723e */ /* 0x000fe200000000ff */
[----:B------:R0:W-:Y:S02]  /*1a80*/  @P1 STG.E.U16 [R6.64], R28 ;  /* 0x0000001c06001986 */ /* 0x0001e4000c101506 */
[-C--:B------:R-:W-:Y:S02]  /*1a90*/  IMAD.WIDE R32, R32, R11.reuse, c[0x0][0x198] ;  /* 0x0000660020207625 */ /* 0x080fe400078e020b */
[----:B------:R0:W-:Y:S02]  /*1aa0*/  @P2 STG.E.U16 [R34.64], R17 ;  /* 0x0000001122002986 */ /* 0x0001e4000c101506 */
[----:B------:R-:W-:-:S02]  /*1ab0*/  IMAD.WIDE R8, R8, R11, c[0x0][0x198] ;  /* 0x0000660008087625 */ /* 0x000fc400078e020b */
[----:B------:R0:W-:Y:S02]  /*1ac0*/  @P3 STG.E.U16 [R2.64], R10 ;  /* 0x0000000a02003986 */ /* 0x0001e4000c101506 */
[----:B------:R-:W-:Y:S02]  /*1ad0*/  IMAD R4, R15, UR5, R26 ;  /* 0x000000050f047c24 */ /* 0x000fe4000f8e021a */
[----:B------:R0:W-:Y:S04]  /*1ae0*/  @P4 STG.E.U16 [R32.64], R16 ;  /* 0x0000001020004986 */ /* 0x0001e8000c101506 */
[----:B------:R0:W-:Y:S01]  /*1af0*/  @P5 STG.E.U16 [R8.64], R12 ;  /* 0x0000000c08005986 */ /* 0x0001e2000c101506 */
[----:B------:R-:W-:Y:S01]  /*1b00*/  IMAD.WIDE R4, R4, R11, c[0x0][0x198] ;  /* 0x0000660004047625 */ /* 0x000fe200078e020b */
[----:B------:R-:W-:Y:S06]  /*1b10*/  @!P6 EXIT ;  /* 0x000000000000e94d */ /* 0x000fec0003800000 */
[----:B0-----:R-:W-:-:S05]  /*1b20*/  PRMT R2, R12, 0x7632, R2 ;  /* 0x000076320c027816 */ /* 0x001fca0000000002 */
[----:B------:R-:W-:Y:S01]  /*1b30*/  STG.E.U16 [R4.64], R2 ;  /* 0x0000000204007986 */ /* 0x000fe2000c101506 */
[----:B------:R-:W-:Y:S05]  /*1b40*/  EXIT ;  /* 0x000000000000794d */ /* 0x000fea0003800000 */
.L_x_0:
[----:B------:R-:W-:-:S00]  /*1b50*/  BRA `(.L_x_0) ;  /* 0xfffffff000007947 */ /* 0x000fc0000383ffff */
[----:B------:R-:W-:-:S00]  /*1b60*/  NOP ;  /* 0x0000000000007918 */ /* 0x000fc00000000000 */
        /* <DEDUP_REMOVED lines=9> */
.L_x_1:
